//
// Generated by NVIDIA NVVM Compiler
//
// Compiler Build ID: CL-36424714
// Cuda compilation tools, release 13.0, V13.0.88
// Based on NVVM 20.0.0
//

.version 9.0
.target sm_100
.address_size 64

	// .globl	_Z15MatrixMulKernelPfS_S_i

.visible .entry _Z15MatrixMulKernelPfS_S_i(
	.param .u64 .ptr .align 1 _Z15MatrixMulKernelPfS_S_i_param_0,
	.param .u64 .ptr .align 1 _Z15MatrixMulKernelPfS_S_i_param_1,
	.param .u64 .ptr .align 1 _Z15MatrixMulKernelPfS_S_i_param_2,
	.param .u32 _Z15MatrixMulKernelPfS_S_i_param_3
)
{
	.reg .pred 	%p<11>;
	.reg .b32 	%r<82>;
	.reg .b32 	%f<67>;
	.reg .b64 	%rd<48>;

	ld.param.u64 	%rd4, [_Z15MatrixMulKernelPfS_S_i_param_0];
	ld.param.u64 	%rd5, [_Z15MatrixMulKernelPfS_S_i_param_1];
	ld.param.u32 	%r50, [_Z15MatrixMulKernelPfS_S_i_param_3];
	cvta.to.global.u64 	%rd1, %rd5;
	cvta.to.global.u64 	%rd2, %rd4;
	mov.u32 	%r51, %ntid.x;
	mov.u32 	%r52, %ctaid.x;
	mov.u32 	%r53, %tid.x;
	mad.lo.s32 	%r1, %r51, %r52, %r53;
	setp.lt.s32 	%p1, %r50, 1;
	@%p1 bra 	$L__BB0_16;
	mul.lo.s32 	%r2, %r50, %r1;
	add.s32 	%r3, %r50, -1;
	and.b32  	%r4, %r50, 7;
	and.b32  	%r5, %r50, 3;
	and.b32  	%r6, %r50, 2147483640;
	and.b32  	%r7, %r50, 1;
	neg.s32 	%r8, %r6;
	shl.b32 	%r9, %r50, 3;
	shl.b32 	%r10, %r50, 1;
	mul.lo.s32 	%r11, %r50, 3;
	shl.b32 	%r12, %r50, 2;
	mul.lo.s32 	%r13, %r50, 5;
	mul.lo.s32 	%r14, %r50, 6;
	mul.lo.s32 	%r15, %r50, 7;
	mov.b32 	%r68, 0;
$L__BB0_2:
	setp.ge.s32 	%p2, %r1, %r50;
	@%p2 bra 	$L__BB0_15;
	setp.lt.u32 	%p3, %r3, 7;
	mov.f32 	%f66, 0f00000000;
	mov.b32 	%r80, 0;
	@%p3 bra 	$L__BB0_6;
	add.s32 	%r77, %r50, %r68;
	add.s32 	%r76, %r10, %r68;
	add.s32 	%r75, %r11, %r68;
	add.s32 	%r74, %r12, %r68;
	add.s32 	%r73, %r13, %r68;
	add.s32 	%r72, %r14, %r68;
	add.s32 	%r71, %r15, %r68;
	mov.f32 	%f66, 0f00000000;
	mov.u32 	%r69, %r2;
	mov.u32 	%r70, %r68;
	mov.u32 	%r78, %r8;
$L__BB0_5:
	.pragma "nounroll";
	mul.wide.s32 	%rd6, %r69, 4;
	add.s64 	%rd7, %rd2, %rd6;
	ld.global.f32 	%f16, [%rd7];
	mul.wide.u32 	%rd8, %r70, 4;
	add.s64 	%rd9, %rd1, %rd8;
	ld.global.f32 	%f17, [%rd9];
	fma.rn.f32 	%f18, %f16, %f17, %f66;
	ld.global.f32 	%f19, [%rd7+4];
	mul.wide.u32 	%rd10, %r77, 4;
	add.s64 	%rd11, %rd1, %rd10;
	ld.global.f32 	%f20, [%rd11];
	fma.rn.f32 	%f21, %f19, %f20, %f18;
	ld.global.f32 	%f22, [%rd7+8];
	mul.wide.u32 	%rd12, %r76, 4;
	add.s64 	%rd13, %rd1, %rd12;
	ld.global.f32 	%f23, [%rd13];
	fma.rn.f32 	%f24, %f22, %f23, %f21;
	ld.global.f32 	%f25, [%rd7+12];
	mul.wide.u32 	%rd14, %r75, 4;
	add.s64 	%rd15, %rd1, %rd14;
	ld.global.f32 	%f26, [%rd15];
	fma.rn.f32 	%f27, %f25, %f26, %f24;
	ld.global.f32 	%f28, [%rd7+16];
	mul.wide.u32 	%rd16, %r74, 4;
	add.s64 	%rd17, %rd1, %rd16;
	ld.global.f32 	%f29, [%rd17];
	fma.rn.f32 	%f30, %f28, %f29, %f27;
	ld.global.f32 	%f31, [%rd7+20];
	mul.wide.u32 	%rd18, %r73, 4;
	add.s64 	%rd19, %rd1, %rd18;
	ld.global.f32 	%f32, [%rd19];
	fma.rn.f32 	%f33, %f31, %f32, %f30;
	ld.global.f32 	%f34, [%rd7+24];
	mul.wide.u32 	%rd20, %r72, 4;
	add.s64 	%rd21, %rd1, %rd20;
	ld.global.f32 	%f35, [%rd21];
	fma.rn.f32 	%f36, %f34, %f35, %f33;
	ld.global.f32 	%f37, [%rd7+28];
	mul.wide.u32 	%rd22, %r71, 4;
	add.s64 	%rd23, %rd1, %rd22;
	ld.global.f32 	%f38, [%rd23];
	fma.rn.f32 	%f66, %f37, %f38, %f36;
	add.s32 	%r78, %r78, 8;
	add.s32 	%r77, %r77, %r9;
	add.s32 	%r76, %r76, %r9;
	add.s32 	%r75, %r75, %r9;
	add.s32 	%r74, %r74, %r9;
	add.s32 	%r73, %r73, %r9;
	add.s32 	%r72, %r72, %r9;
	add.s32 	%r71, %r71, %r9;
	add.s32 	%r70, %r70, %r9;
	add.s32 	%r69, %r69, 8;
	setp.ne.s32 	%p4, %r78, 0;
	mov.u32 	%r80, %r6;
	@%p4 bra 	$L__BB0_5;
$L__BB0_6:
	setp.eq.s32 	%p5, %r4, 0;
	@%p5 bra 	$L__BB0_14;
	add.s32 	%r56, %r4, -1;
	setp.lt.u32 	%p6, %r56, 3;
	@%p6 bra 	$L__BB0_9;
	add.s32 	%r57, %r80, %r2;
	mul.wide.s32 	%rd24, %r57, 4;
	add.s64 	%rd25, %rd2, %rd24;
	ld.global.f32 	%f40, [%rd25];
	mad.lo.s32 	%r58, %r80, %r50, %r68;
	mul.wide.u32 	%rd26, %r58, 4;
	add.s64 	%rd27, %rd1, %rd26;
	ld.global.f32 	%f41, [%rd27];
	fma.rn.f32 	%f42, %f40, %f41, %f66;
	ld.global.f32 	%f43, [%rd25+4];
	add.s32 	%r59, %r58, %r50;
	mul.wide.u32 	%rd28, %r59, 4;
	add.s64 	%rd29, %rd1, %rd28;
	ld.global.f32 	%f44, [%rd29];
	fma.rn.f32 	%f45, %f43, %f44, %f42;
	ld.global.f32 	%f46, [%rd25+8];
	add.s32 	%r60, %r59, %r50;
	mul.wide.u32 	%rd30, %r60, 4;
	add.s64 	%rd31, %rd1, %rd30;
	ld.global.f32 	%f47, [%rd31];
	fma.rn.f32 	%f48, %f46, %f47, %f45;
	ld.global.f32 	%f49, [%rd25+12];
	add.s32 	%r61, %r60, %r50;
	mul.wide.u32 	%rd32, %r61, 4;
	add.s64 	%rd33, %rd1, %rd32;
	ld.global.f32 	%f50, [%rd33];
	fma.rn.f32 	%f66, %f49, %f50, %f48;
	add.s32 	%r80, %r80, 4;
$L__BB0_9:
	setp.eq.s32 	%p7, %r5, 0;
	@%p7 bra 	$L__BB0_14;
	setp.eq.s32 	%p8, %r5, 1;
	@%p8 bra 	$L__BB0_12;
	add.s32 	%r62, %r80, %r2;
	mul.wide.s32 	%rd34, %r62, 4;
	add.s64 	%rd35, %rd2, %rd34;
	ld.global.f32 	%f52, [%rd35];
	mad.lo.s32 	%r63, %r80, %r50, %r68;
	mul.wide.u32 	%rd36, %r63, 4;
	add.s64 	%rd37, %rd1, %rd36;
	ld.global.f32 	%f53, [%rd37];
	fma.rn.f32 	%f54, %f52, %f53, %f66;
	ld.global.f32 	%f55, [%rd35+4];
	add.s32 	%r64, %r63, %r50;
	mul.wide.u32 	%rd38, %r64, 4;
	add.s64 	%rd39, %rd1, %rd38;
	ld.global.f32 	%f56, [%rd39];
	fma.rn.f32 	%f66, %f55, %f56, %f54;
	add.s32 	%r80, %r80, 2;
$L__BB0_12:
	setp.eq.s32 	%p9, %r7, 0;
	@%p9 bra 	$L__BB0_14;
	add.s32 	%r65, %r80, %r2;
	mul.wide.s32 	%rd40, %r65, 4;
	add.s64 	%rd41, %rd2, %rd40;
	ld.global.f32 	%f57, [%rd41];
	mad.lo.s32 	%r66, %r80, %r50, %r68;
	mul.wide.u32 	%rd42, %r66, 4;
	add.s64 	%rd43, %rd1, %rd42;
	ld.global.f32 	%f58, [%rd43];
	fma.rn.f32 	%f66, %f57, %f58, %f66;
$L__BB0_14:
	ld.param.u64 	%rd47, [_Z15MatrixMulKernelPfS_S_i_param_2];
	add.s32 	%r67, %r68, %r2;
	cvta.to.global.u64 	%rd44, %rd47;
	mul.wide.s32 	%rd45, %r67, 4;
	add.s64 	%rd46, %rd44, %rd45;
	st.global.f32 	[%rd46], %f66;
$L__BB0_15:
	add.s32 	%r68, %r68, 1;
	setp.ne.s32 	%p10, %r68, %r50;
	@%p10 bra 	$L__BB0_2;
$L__BB0_16:
	ret;

}


// ===== COMPILED SASS (sm_100) =====

	.target	sm_100

	.elftype	@"ET_EXEC"


//--------------------- .note.nv.tkinfo           --------------------------
	.section	.note.nv.tkinfo,"",@"SHT_NOTE"
	.sectionflags	@"SHF_NOTE_NV_TKINFO"
	.tkinfo
        /*0018*/ 	.word	0x00000002
        /*0030*/ 	.string	""
        /*0030*/ 	.string	"ptxas"
        /*0030*/ 	.string	"Cuda compilation tools, release 13.0, V13.0.88"
        /*0030*/ 	.string	"Build cuda_13.0.r13.0/compiler.36424714_0"
        /*0030*/ 	.string	"-arch sm_100 -m 64 "



//--------------------- .note.nv.cuinfo           --------------------------
	.section	.note.nv.cuinfo,"",@"SHT_NOTE"
	.sectionflags	@"SHF_NOTE_NV_CUINFO"
        /*0018*/ 	.short	0x0002
        /*001a*/ 	.short	0x0064
        /*001c*/ 	.short	0x0082
	.zero		2


//--------------------- .nv.info                  --------------------------
	.section	.nv.info,"",@"SHT_CUDA_INFO"
	.align	4


	//----- nvinfo : EIATTR_REGCOUNT
	.align		4
        /*0000*/ 	.byte	0x04, 0x2f
        /*0002*/ 	.short	(.L_1 - .L_0)
	.align		4
.L_0:
        /*0004*/ 	.word	index@(_Z15MatrixMulKernelPfS_S_i)
        /*0008*/ 	.word	0x00000020


	//----- nvinfo : EIATTR_FRAME_SIZE
	.align		4
.L_1:
        /*000c*/ 	.byte	0x04, 0x11
        /*000e*/ 	.short	(.L_3 - .L_2)
	.align		4
.L_2:
        /*0010*/ 	.word	index@(_Z15MatrixMulKernelPfS_S_i)
        /*0014*/ 	.word	0x00000000


	//----- nvinfo : EIATTR_MIN_STACK_SIZE
	.align		4
.L_3:
        /*0018*/ 	.byte	0x04, 0x12
        /*001a*/ 	.short	(.L_5 - .L_4)
	.align		4
.L_4:
        /*001c*/ 	.word	index@(_Z15MatrixMulKernelPfS_S_i)
        /*0020*/ 	.word	0x00000000
.L_5:


//--------------------- .nv.compat                --------------------------
	.section	.nv.compat,"",@"SHT_CUDA_COMPAT_INFO"
	.align	4
        /*0000*/ 	.byte	0x02, 0x09, 0x00, 0x00, 0x02, 0x02, 0x01, 0x00, 0x02, 0x05, 0x05, 0x00, 0x03, 0x07, 0x01, 0x01
        /*0010*/ 	.byte	0x02, 0x03, 0x00, 0x00, 0x02, 0x06, 0x01, 0x00, 0x04, 0x0b, 0x08, 0x00, 0x09, 0x00, 0x00, 0x00
        /*0020*/ 	.byte	0x00, 0x00, 0x00, 0x00


//--------------------- .nv.info._Z15MatrixMulKernelPfS_S_i --------------------------
	.section	.nv.info._Z15MatrixMulKernelPfS_S_i,"",@"SHT_CUDA_INFO"
	.sectionflags	@""
	.align	4


	//----- nvinfo : EIATTR_CUDA_API_VERSION
	.align		4
        /*0000*/ 	.byte	0x04, 0x37
        /*0002*/ 	.short	(.L_7 - .L_6)
.L_6:
        /*0004*/ 	.word	0x00000082


	//----- nvinfo : EIATTR_KPARAM_INFO
	.align		4
.L_7:
        /*0008*/ 	.byte	0x04, 0x17
        /*000a*/ 	.short	(.L_9 - .L_8)
.L_8:
        /*000c*/ 	.word	0x00000000
        /*0010*/ 	.short	0x0003
        /*0012*/ 	.short	0x0018
        /*0014*/ 	.byte	0x00, 0xf0, 0x11, 0x00


	//----- nvinfo : EIATTR_KPARAM_INFO
	.align		4
.L_9:
        /*0018*/ 	.byte	0x04, 0x17
        /*001a*/ 	.short	(.L_11 - .L_10)
.L_10:
        /*001c*/ 	.word	0x00000000
        /*0020*/ 	.short	0x0002
        /*0022*/ 	.short	0x0010
        /*0024*/ 	.byte	0x00, 0xf5, 0x21, 0x00


	//----- nvinfo : EIATTR_KPARAM_INFO
	.align		4
.L_11:
        /*0028*/ 	.byte	0x04, 0x17
        /*002a*/ 	.short	(.L_13 - .L_12)
.L_12:
        /*002c*/ 	.word	0x00000000
        /*0030*/ 	.short	0x0001
        /*0032*/ 	.short	0x0008
        /*0034*/ 	.byte	0x00, 0xf5, 0x21, 0x00


	//----- nvinfo : EIATTR_KPARAM_INFO
	.align		4
.L_13:
        /*0038*/ 	.byte	0x04, 0x17
        /*003a*/ 	.short	(.L_15 - .L_14)
.L_14:
        /*003c*/ 	.word	0x00000000
        /*0040*/ 	.short	0x0000
        /*0042*/ 	.short	0x0000
        /*0044*/ 	.byte	0x00, 0xf5, 0x21, 0x00


	//----- nvinfo : EIATTR_SPARSE_MMA_MASK
	.align		4
.L_15:
        /*0048*/ 	.byte	0x03, 0x50
        /*004a*/ 	.short	0x0000


	//----- nvinfo : EIATTR_MAXREG_COUNT
	.align		4
        /*004c*/ 	.byte	0x03, 0x1b
        /*004e*/ 	.short	0x00ff


	//----- nvinfo : EIATTR_MERCURY_ISA_VERSION
	.align		4
        /*0050*/ 	.byte	0x03, 0x5f
        /*0052*/ 	.short	0x0101


	//----- nvinfo : EIATTR_VRC_CTA_INIT_COUNT
	.align		4
        /*0054*/ 	.byte	0x02, 0x4a
	.zero		1
	.zero		1


	//----- nvinfo : EIATTR_EXIT_INSTR_OFFSETS
	.align		4
        /*0058*/ 	.byte	0x04, 0x1c
        /*005a*/ 	.short	(.L_17 - .L_16)


	//   ....[0]....
.L_16:
        /*005c*/ 	.word	0x00000060


	//   ....[1]....
        /*0060*/ 	.word	0x00000950


	//----- nvinfo : EIATTR_CRS_STACK_SIZE
	.align		4
.L_17:
        /*0064*/ 	.byte	0x04, 0x1e
        /*0066*/ 	.short	(.L_19 - .L_18)
.L_18:
        /*0068*/ 	.word	0x00000000


	//----- nvinfo : EIATTR_CBANK_PARAM_SIZE
	.align		4
.L_19:
        /*006c*/ 	.byte	0x03, 0x19
        /*006e*/ 	.short	0x001c


	//----- nvinfo : EIATTR_PARAM_CBANK
	.align		4
        /*0070*/ 	.byte	0x04, 0x0a
        /*0072*/ 	.short	(.L_21 - .L_20)
	.align		4
.L_20:
        /*0074*/ 	.word	index@(.nv.constant0._Z15MatrixMulKernelPfS_S_i)
        /*0078*/ 	.short	0x0380
        /*007a*/ 	.short	0x001c


	//----- nvinfo : EIATTR_SW_WAR
	.align		4
.L_21:
        /*007c*/ 	.byte	0x04, 0x36
        /*007e*/ 	.short	(.L_23 - .L_22)
.L_22:
        /*0080*/ 	.word	0x00000008
.L_23:


//--------------------- .nv.callgraph             --------------------------
	.section	.nv.callgraph,"",@"SHT_CUDA_CALLGRAPH"
	.align	4
	.sectionentsize	8
	.align		4
        /*0000*/ 	.word	0x00000000
	.align		4
        /*0004*/ 	.word	0xffffffff
	.align		4
        /*0008*/ 	.word	0x00000000
	.align		4
        /*000c*/ 	.word	0xfffffffe
	.align		4
        /*0010*/ 	.word	0x00000000
	.align		4
        /*0014*/ 	.word	0xfffffffd
	.align		4
        /*0018*/ 	.word	0x00000000
	.align		4
        /*001c*/ 	.word	0xfffffffc


//--------------------- .text._Z15MatrixMulKernelPfS_S_i --------------------------
	.section	.text._Z15MatrixMulKernelPfS_S_i,"ax",@progbits
	.align	128
        .global         _Z15MatrixMulKernelPfS_S_i
        .type           _Z15MatrixMulKernelPfS_S_i,@function
        .size           _Z15MatrixMulKernelPfS_S_i,(.L_x_8 - _Z15MatrixMulKernelPfS_S_i)
        .other          _Z15MatrixMulKernelPfS_S_i,@"STO_CUDA_ENTRY STV_DEFAULT"
_Z15MatrixMulKernelPfS_S_i:
.text._Z15MatrixMulKernelPfS_S_i:
[----:B------:R-:W-:Y:S08]  /*0000*/  LDC R1, c[0x0][0x37c] ;  /* 0x0000df00ff017b82 */ /* 0x000ff00000000800 */
[----:B------:R-:W0:Y:S01]  /*0010*/  LDC R5, c[0x0][0x398] ;  /* 0x0000e600ff057b82 */ /* 0x000e220000000800 */
[----:B------:R-:W1:Y:S01]  /*0020*/  S2R R0, SR_CTAID.X ;  /* 0x0000000000007919 */ /* 0x000e620000002500 */
[----:B------:R-:W2:Y:S01]  /*0030*/  LDCU UR4, c[0x0][0x360] ;  /* 0x00006c00ff0477ac */ /* 0x000ea20008000800 */
[----:B------:R-:W3:Y:S01]  /*0040*/  S2R R3, SR_TID.X ;  /* 0x0000000000037919 */ /* 0x000ee20000002100 */
[----:B0-----:R-:W-:-:S13]  /*0050*/  ISETP.GE.AND P0, PT, R5, 0x1, PT ;  /* 0x000000010500780c */ /* 0x001fda0003f06270 */
[----:B-123--:R-:W-:Y:S05]  /*0060*/  @!P0 EXIT ;  /* 0x000000000000894d */ /* 0x00efea0003800000 */
[C---:B------:R-:W-:Y:S01]  /*0070*/  IADD3 R2, PT, PT, R5.reuse, -0x1, RZ ;  /* 0xffffffff05027810 */ /* 0x040fe20007ffe0ff */
[----:B------:R-:W-:Y:S01]  /*0080*/  IMAD R0, R0, UR4, R3 ;  /* 0x0000000400007c24 */ /* 0x000fe2000f8e0203 */
[C---:B------:R-:W-:Y:S01]  /*0090*/  LOP3.LUT R3, R5.reuse, 0x7ffffff8, RZ, 0xc0, !PT ;  /* 0x7ffffff805037812 */ /* 0x040fe200078ec0ff */
[----:B------:R-:W-:Y:S01]  /*00a0*/  HFMA2 R7, -RZ, RZ, 0, 0 ;  /* 0x00000000ff077431 */ /* 0x000fe200000001ff */
[----:B------:R-:W-:Y:S01]  /*00b0*/  ISETP.GE.U32.AND P0, PT, R2, 0x7, PT ;  /* 0x000000070200780c */ /* 0x000fe20003f06070 */
[----:B------:R-:W-:Y:S01]  /*00c0*/  IMAD R2, R0, R5, RZ ;  /* 0x0000000500027224 */ /* 0x000fe200078e02ff */
[C---:B------:R-:W-:Y:S01]  /*00d0*/  LOP3.LUT R4, R5.reuse, 0x7, RZ, 0xc0, !PT ;  /* 0x0000000705047812 */ /* 0x040fe200078ec0ff */
[----:B------:R-:W0:Y:S01]  /*00e0*/  LDCU.64 UR6, c[0x0][0x358] ;  /* 0x00006b00ff0677ac */ /* 0x000e220008000a00 */
[----:B------:R-:W-:Y:S02]  /*00f0*/  LOP3.LUT R5, R5, 0x3, RZ, 0xc0, !PT ;  /* 0x0000000305057812 */ /* 0x000fe400078ec0ff */
[----:B------:R-:W-:-:S07]  /*0100*/  IADD3 R6, PT, PT, -R3, RZ, RZ ;  /* 0x000000ff03067210 */ /* 0x000fce0007ffe1ff */
.L_x_6:
[----:B-1----:R-:W1:Y:S01]  /*0110*/  LDC R8, c[0x0][0x398] ;  /* 0x0000e600ff087b82 */ /* 0x002e620000000800 */
[----:B------:R-:W-:Y:S01]  /*0120*/  BSSY.RECONVERGENT B0, `(.L_x_0) ;  /* 0x000007f000007945 */ /* 0x000fe20003800200 */
[----:B-1----:R-:W-:-:S13]  /*0130*/  ISETP.GE.AND P1, PT, R0, R8, PT ;  /* 0x000000080000720c */ /* 0x002fda0003f26270 */
[----:B------:R-:W-:Y:S05]  /*0140*/  @P1 BRA `(.L_x_1) ;  /* 0x0000000400f01947 */ /* 0x000fea0003800000 */
[----:B------:R-:W-:Y:S01]  /*0150*/  HFMA2 R9, -RZ, RZ, 0, 0 ;  /* 0x00000000ff097431 */ /* 0x000fe200000001ff */
[----:B------:R-:W-:Y:S01]  /*0160*/  MOV R28, RZ ;  /* 0x000000ff001c7202 */ /* 0x000fe20000000f00 */
[----:B------:R-:W-:Y:S06]  /*0170*/  @!P0 BRA `(.L_x_2) ;  /* 0x0000000000ec8947 */ /* 0x000fec0003800000 */
[----:B------:R-:W-:Y:S01]  /*0180*/  IADD3 R11, PT, PT, R7, R8, RZ ;  /* 0x00000008070b7210 */ /* 0x000fe20007ffe0ff */
[C-C-:B------:R-:W-:Y:S01]  /*0190*/  IMAD R13, R8.reuse, 0x3, R7.reuse ;  /* 0x00000003080d7824 */ /* 0x140fe200078e0207 */
[CC--:B------:R-:W-:Y:S01]  /*01a0*/  LEA R9, R8.reuse, R7.reuse, 0x1 ;  /* 0x0000000708097211 */ /* 0x0c0fe200078e08ff */
[C-C-:B------:R-:W-:Y:S01]  /*01b0*/  IMAD R27, R8.reuse, 0x5, R7.reuse ;  /* 0x00000005081b7824 */ /* 0x140fe200078e0207 */
[CC--:B------:R-:W-:Y:S01]  /*01c0*/  LEA R25, R8.reuse, R7.reuse, 0x2 ;  /* 0x0000000708197211 */ /* 0x0c0fe200078e10ff */
[C-C-:B------:R-:W-:Y:S01]  /*01d0*/  IMAD R29, R8.reuse, 0x6, R7.reuse ;  /* 0x00000006081d7824 */ /* 0x140fe200078e0207 */
[----:B------:R-:W-:Y:S01]  /*01e0*/  MOV R28, RZ ;  /* 0x000000ff001c7202 */ /* 0x000fe20000000f00 */
[----:B------:R-:W-:Y:S01]  /*01f0*/  IMAD R10, R8, 0x7, R7 ;  /* 0x00000007080a7824 */ /* 0x000fe200078e0207 */
[----:B------:R-:W-:Y:S02]  /*0200*/  MOV R24, R2 ;  /* 0x0000000200187202 */ /* 0x000fe40000000f00 */
[----:B------:R-:W-:-:S02]  /*0210*/  MOV R12, R7 ;  /* 0x00000007000c7202 */ /* 0x000fc40000000f00 */
[----:B------:R-:W-:-:S07]  /*0220*/  MOV R26, R6 ;  /* 0x00000006001a7202 */ /* 0x000fce0000000f00 */
.L_x_3:
[----:B------:R-:W1:Y:S08]  /*0230*/  LDC.64 R14, c[0x0][0x388] ;  /* 0x0000e200ff0e7b82 */ /* 0x000e700000000a00 */
[----:B------:R-:W2:Y:S01]  /*0240*/  LDC.64 R16, c[0x0][0x380] ;  /* 0x0000e000ff107b82 */ /* 0x000ea20000000a00 */
[----:B-1----:R-:W-:-:S06]  /*0250*/  IMAD.WIDE.U32 R18, R12, 0x4, R14 ;  /* 0x000000040c127825 */ /* 0x002fcc00078e000e */
[----:B0-----:R-:W3:Y:S01]  /*0260*/  LDG.E R19, desc[UR6][R18.64] ;  /* 0x0000000612137981 */ /* 0x001ee2000c1e1900 */
[----:B------:R-:W-:-:S04]  /*0270*/  IMAD.WIDE.U32 R20, R11, 0x4, R14 ;  /* 0x000000040b147825 */ /* 0x000fc800078e000e */
[----:B--2---:R-:W-:Y:S02]  /*0280*/  IMAD.WIDE R16, R24, 0x4, R16 ;  /* 0x0000000418107825 */ /* 0x004fe400078e0210 */
[----:B------:R-:W2:Y:S04]  /*0290*/  LDG.E R21, desc[UR6][R20.64] ;  /* 0x0000000614157981 */ /* 0x000ea8000c1e1900 */
[----:B------:R-:W3:Y:S04]  /*02a0*/  LDG.E R23, desc[UR6][R16.64] ;  /* 0x0000000610177981 */ /* 0x000ee8000c1e1900 */
[----:B------:R-:W2:Y:S01]  /*02b0*/  LDG.E R22, desc[UR6][R16.64+0x4] ;  /* 0x0000040610167981 */ /* 0x000ea2000c1e1900 */
[----:B---3--:R-:W-:Y:S01]  /*02c0*/  FFMA R28, R23, R19, R28 ;  /* 0x00000013171c7223 */ /* 0x008fe2000000001c */
[----:B------:R-:W-:-:S04]  /*02d0*/  IMAD.WIDE.U32 R18, R9, 0x4, R14 ;  /* 0x0000000409127825 */ /* 0x000fc800078e000e */
[----:B--2---:R-:W-:Y:S02]  /*02e0*/  FFMA R28, R22, R21, R28 ;  /* 0x00000015161c7223 */ /* 0x004fe4000000001c */
[----:B------:R-:W2:Y:S01]  /*02f0*/  LDG.E R18, desc[UR6][R18.64] ;  /* 0x0000000612127981 */ /* 0x000ea2000c1e1900 */
[----:B------:R-:W-:-:S03]  /*0300*/  IMAD.WIDE.U32 R22, R13, 0x4, R14 ;  /* 0x000000040d167825 */ /* 0x000fc600078e000e */
[----:B------:R-:W3:Y:S04]  /*0310*/  LDG.E R21, desc[UR6][R16.64+0xc] ;  /* 0x00000c0610157981 */ /* 0x000ee8000c1e1900 */
[----:B------:R-:W3:Y:S04]  /*0320*/  LDG.E R22, desc[UR6][R22.64] ;  /* 0x0000000616167981 */ /* 0x000ee8000c1e1900 */
[----:B------:R-:W2:Y:S02]  /*0330*/  LDG.E R19, desc[UR6][R16.64+0x8] ;  /* 0x0000080610137981 */ /* 0x000ea4000c1e1900 */
[----:B--2---:R-:W-:Y:S01]  /*0340*/  FFMA R28, R19, R18, R28 ;  /* 0x00000012131c7223 */ /* 0x004fe2000000001c */
[----:B------:R-:W-:-:S06]  /*0350*/  IMAD.WIDE.U32 R18, R25, 0x4, R14 ;  /* 0x0000000419127825 */ /* 0x000fcc00078e000e */
[----:B------:R-:W2:Y:S04]  /*0360*/  LDG.E R18, desc[UR6][R18.64] ;  /* 0x0000000612127981 */ /* 0x000ea8000c1e1900 */
[----:B------:R-:W2:Y:S01]  /*0370*/  LDG.E R19, desc[UR6][R16.64+0x10] ;  /* 0x0000100610137981 */ /* 0x000ea2000c1e1900 */
[----:B---3--:R-:W-:Y:S01]  /*0380*/  FFMA R28, R21, R22, R28 ;  /* 0x00000016151c7223 */ /* 0x008fe2000000001c */
[----:B------:R-:W-:-:S04]  /*0390*/  IMAD.WIDE.U32 R20, R27, 0x4, R14 ;  /* 0x000000041b147825 */ /* 0x000fc800078e000e */
[--C-:B------:R-:W-:Y:S02]  /*03a0*/  IMAD.WIDE.U32 R22, R29, 0x4, R14.reuse ;  /* 0x000000041d167825 */ /* 0x100fe400078e000e */
[----:B------:R-:W3:Y:S02]  /*03b0*/  LDG.E R20, desc[UR6][R20.64] ;  /* 0x0000000614147981 */ /* 0x000ee4000c1e1900 */
[----:B------:R-:W-:Y:S02]  /*03c0*/  IMAD.WIDE.U32 R14, R10, 0x4, R14 ;  /* 0x000000040a0e7825 */ /* 0x000fe400078e000e */
[----:B------:R-:W4:Y:S04]  /*03d0*/  LDG.E R22, desc[UR6][R22.64] ;  /* 0x0000000616167981 */ /* 0x000f28000c1e1900 */
[----:B------:R-:W5:Y:S04]  /*03e0*/  LDG.E R15, desc[UR6][R14.64] ;  /* 0x000000060e0f7981 */ /* 0x000f68000c1e1900 */
[----:B------:R-:W3:Y:S01]  /*03f0*/  LDG.E R21, desc[UR6][R16.64+0x14] ;  /* 0x0000140610157981 */ /* 0x000ee2000c1e1900 */
[----:B--2---:R-:W-:-:S03]  /*0400*/  FFMA R28, R19, R18, R28 ;  /* 0x00000012131c7223 */ /* 0x004fc6000000001c */
[----:B------:R-:W4:Y:S04]  /*0410*/  LDG.E R19, desc[UR6][R16.64+0x18] ;  /* 0x0000180610137981 */ /* 0x000f28000c1e1900 */
[----:B------:R-:W5:Y:S01]  /*0420*/  LDG.E R18, desc[UR6][R16.64+0x1c] ;  /* 0x00001c0610127981 */ /* 0x000f62000c1e1900 */
[----:B------:R-:W-:-:S04]  /*0430*/  IADD3 R26, PT, PT, R26, 0x8, RZ ;  /* 0x000000081a1a7810 */ /* 0x000fc80007ffe0ff */
[----:B------:R-:W-:Y:S01]  /*0440*/  ISETP.NE.AND P1, PT, R26, RZ, PT ;  /* 0x000000ff1a00720c */ /* 0x000fe20003f25270 */
[C---:B------:R-:W-:Y:S02]  /*0450*/  IMAD R25, R8.reuse, 0x8, R25 ;  /* 0x0000000808197824 */ /* 0x040fe400078e0219 */
[----:B---3--:R-:W-:Y:S01]  /*0460*/  FFMA R28, R21, R20, R28 ;  /* 0x00000014151c7223 */ /* 0x008fe2000000001c */
[C---:B------:R-:W-:Y:S02]  /*0470*/  LEA R11, R8.reuse, R11, 0x3 ;  /* 0x0000000b080b7211 */ /* 0x040fe400078e18ff */
[C---:B------:R-:W-:Y:S02]  /*0480*/  LEA R9, R8.reuse, R9, 0x3 ;  /* 0x0000000908097211 */ /* 0x040fe400078e18ff */
[C---:B------:R-:W-:Y:S02]  /*0490*/  LEA R13, R8.reuse, R13, 0x3 ;  /* 0x0000000d080d7211 */ /* 0x040fe400078e18ff */
[----:B------:R-:W-:-:S02]  /*04a0*/  LEA R27, R8, R27, 0x3 ;  /* 0x0000001b081b7211 */ /* 0x000fc400078e18ff */
[C---:B------:R-:W-:Y:S02]  /*04b0*/  LEA R29, R8.reuse, R29, 0x3 ;  /* 0x0000001d081d7211 */ /* 0x040fe400078e18ff */
[C---:B------:R-:W-:Y:S02]  /*04c0*/  LEA R10, R8.reuse, R10, 0x3 ;  /* 0x0000000a080a7211 */ /* 0x040fe400078e18ff */
[----:B------:R-:W-:Y:S02]  /*04d0*/  LEA R12, R8, R12, 0x3 ;  /* 0x0000000c080c7211 */ /* 0x000fe400078e18ff */
[----:B------:R-:W-:Y:S01]  /*04e0*/  IADD3 R24, PT, PT, R24, 0x8, RZ ;  /* 0x0000000818187810 */ /* 0x000fe20007ffe0ff */
[----:B----4-:R-:W-:-:S04]  /*04f0*/  FFMA R28, R19, R22, R28 ;  /* 0x00000016131c7223 */ /* 0x010fc8000000001c */
[----:B-----5:R-:W-:Y:S01]  /*0500*/  FFMA R28, R18, R15, R28 ;  /* 0x0000000f121c7223 */ /* 0x020fe2000000001c */
[----:B------:R-:W-:Y:S06]  /*0510*/  @P1 BRA `(.L_x_3) ;  /* 0xfffffffc00441947 */ /* 0x000fec000383ffff */
[----:B------:R-:W-:-:S07]  /*0520*/  MOV R9, R3 ;  /* 0x0000000300097202 */ /* 0x000fce0000000f00 */
.L_x_2:
[----:B------:R-:W-:-:S13]  /*0530*/  ISETP.NE.AND P1, PT, R4, RZ, PT ;  /* 0x000000ff0400720c */ /* 0x000fda0003f25270 */
[----:B------:R-:W-:Y:S05]  /*0540*/  @!P1 BRA `(.L_x_4) ;  /* 0x0000000000e09947 */ /* 0x000fea0003800000 */
[----:B------:R-:W-:Y:S02]  /*0550*/  IADD3 R10, PT, PT, R4, -0x1, RZ ;  /* 0xffffffff040a7810 */ /* 0x000fe40007ffe0ff */
[----:B------:R-:W-:Y:S02]  /*0560*/  ISETP.NE.AND P2, PT, R5, RZ, PT ;  /* 0x000000ff0500720c */ /* 0x000fe40003f45270 */
[----:B------:R-:W-:-:S13]  /*0570*/  ISETP.GE.U32.AND P1, PT, R10, 0x3, PT ;  /* 0x000000030a00780c */ /* 0x000fda0003f26070 */
[----:B------:R-:W-:Y:S05]  /*0580*/  @!P1 BRA `(.L_x_5) ;  /* 0x0000000000649947 */ /* 0x000fea0003800000 */
[----:B------:R-:W1:Y:S01]  /*0590*/  LDC.64 R12, c[0x0][0x388] ;  /* 0x0000e200ff0c7b82 */ /* 0x000e620000000a00 */
[----:B------:R-:W-:Y:S01]  /*05a0*/  IMAD R17, R9, R8, R7 ;  /* 0x0000000809117224 */ /* 0x000fe200078e0207 */
[----:B------:R-:W-:-:S03]  /*05b0*/  IADD3 R15, PT, PT, R2, R9, RZ ;  /* 0x00000009020f7210 */ /* 0x000fc60007ffe0ff */
[----:B------:R-:W-:-:S03]  /*05c0*/  IMAD.IADD R19, R17, 0x1, R8 ;  /* 0x0000000111137824 */ /* 0x000fc600078e0208 */
[----:B------:R-:W2:Y:S02]  /*05d0*/  LDC.64 R10, c[0x0][0x380] ;  /* 0x0000e000ff0a7b82 */ /* 0x000ea40000000a00 */
[----:B------:R-:W-:-:S04]  /*05e0*/  IADD3 R23, PT, PT, R19, R8, RZ ;  /* 0x0000000813177210 */ /* 0x000fc80007ffe0ff */
[----:B------:R-:W-:Y:S01]  /*05f0*/  IADD3 R25, PT, PT, R23, R8, RZ ;  /* 0x0000000817197210 */ /* 0x000fe20007ffe0ff */
[----:B-1----:R-:W-:-:S06]  /*0600*/  IMAD.WIDE.U32 R16, R17, 0x4, R12 ;  /* 0x0000000411107825 */ /* 0x002fcc00078e000c */
[----:B0-----:R-:W3:Y:S01]  /*0610*/  LDG.E R16, desc[UR6][R16.64] ;  /* 0x0000000610107981 */ /* 0x001ee2000c1e1900 */
[----:B--2---:R-:W-:-:S04]  /*0620*/  IMAD.WIDE R10, R15, 0x4, R10 ;  /* 0x000000040f0a7825 */ /* 0x004fc800078e020a */
[--C-:B------:R-:W-:Y:S01]  /*0630*/  IMAD.WIDE.U32 R14, R19, 0x4, R12.reuse ;  /* 0x00000004130e7825 */ /* 0x100fe200078e000c */
[----:B------:R-:W3:Y:S03]  /*0640*/  LDG.E R21, desc[UR6][R10.64] ;  /* 0x000000060a157981 */ /* 0x000ee6000c1e1900 */
[--C-:B------:R-:W-:Y:S01]  /*0650*/  IMAD.WIDE.U32 R18, R23, 0x4, R12.reuse ;  /* 0x0000000417127825 */ /* 0x100fe200078e000c */
[----:B------:R-:W2:Y:S04]  /*0660*/  LDG.E R27, desc[UR6][R10.64+0xc] ;  /* 0x00000c060a1b7981 */ /* 0x000ea8000c1e1900 */
[----:B------:R-:W4:Y:S01]  /*0670*/  LDG.E R14, desc[UR6][R14.64] ;  /* 0x000000060e0e7981 */ /* 0x000f22000c1e1900 */
[----:B------:R-:W-:-:S03]  /*0680*/  IMAD.WIDE.U32 R12, R25, 0x4, R12 ;  /* 0x00000004190c7825 */ /* 0x000fc600078e000c */
[----:B------:R-:W4:Y:S04]  /*0690*/  LDG.E R23, desc[UR6][R10.64+0x4] ;  /* 0x000004060a177981 */ /* 0x000f28000c1e1900 */
[----:B------:R-:W5:Y:S04]  /*06a0*/  LDG.E R18, desc[UR6][R18.64] ;  /* 0x0000000612127981 */ /* 0x000f68000c1e1900 */
[----:B------:R-:W5:Y:S04]  /*06b0*/  LDG.E R25, desc[UR6][R10.64+0x8] ;  /* 0x000008060a197981 */ /* 0x000f68000c1e1900 */
[----:B------:R-:W2:Y:S01]  /*06c0*/  LDG.E R12, desc[UR6][R12.64] ;  /* 0x000000060c0c7981 */ /* 0x000ea2000c1e1900 */
[----:B------:R-:W-:Y:S01]  /*06d0*/  IADD3 R9, PT, PT, R9, 0x4, RZ ;  /* 0x0000000409097810 */ /* 0x000fe20007ffe0ff */
[----:B---3--:R-:W-:-:S04]  /*06e0*/  FFMA R16, R21, R16, R28 ;  /* 0x0000001015107223 */ /* 0x008fc8000000001c */
[----:B----4-:R-:W-:-:S04]  /*06f0*/  FFMA R16, R23, R14, R16 ;  /* 0x0000000e17107223 */ /* 0x010fc80000000010 */
[----:B-----5:R-:W-:-:S04]  /*0700*/  FFMA R16, R25, R18, R16 ;  /* 0x0000001219107223 */ /* 0x020fc80000000010 */
[----:B--2---:R-:W-:-:S07]  /*0710*/  FFMA R28, R27, R12, R16 ;  /* 0x0000000c1b1c7223 */ /* 0x004fce0000000010 */
.L_x_5:
[----:B------:R-:W-:Y:S05]  /*0720*/  @!P2 BRA `(.L_x_4) ;  /* 0x000000000068a947 */ /* 0x000fea0003800000 */
[----:B------:R-:W1:Y:S01]  /*0730*/  LDC.64 R10, c[0x0][0x388] ;  /* 0x0000e200ff0a7b82 */ /* 0x000e620000000a00 */
[----:B------:R-:W-:Y:S02]  /*0740*/  ISETP.NE.AND P1, PT, R5, 0x1, PT ;  /* 0x000000010500780c */ /* 0x000fe40003f25270 */
[----:B------:R-:W-:-:S05]  /*0750*/  LOP3.LUT P2, RZ, R8, 0x1, RZ, 0xc0, !PT ;  /* 0x0000000108ff7812 */ /* 0x000fca000784c0ff */
[----:B------:R-:W2:Y:S06]  /*0760*/  LDC.64 R18, c[0x0][0x380] ;  /* 0x0000e000ff127b82 */ /* 0x000eac0000000a00 */
[CC--:B------:R-:W-:Y:S01]  /*0770*/  @P1 IMAD R17, R9.reuse, R8.reuse, R7 ;  /* 0x0000000809111224 */ /* 0x0c0fe200078e0207 */
[----:B------:R-:W-:Y:S01]  /*0780*/  @P1 IADD3 R21, PT, PT, R2, R9, RZ ;  /* 0x0000000902151210 */ /* 0x000fe20007ffe0ff */
[----:B------:R-:W3:Y:S01]  /*0790*/  LDC.64 R12, c[0x0][0x380] ;  /* 0x0000e000ff0c7b82 */ /* 0x000ee20000000a00 */
[----:B------:R-:W-:Y:S02]  /*07a0*/  @P1 IADD3 R9, PT, PT, R9, 0x2, RZ ;  /* 0x0000000209091810 */ /* 0x000fe40007ffe0ff */
[----:B------:R-:W-:-:S05]  /*07b0*/  @P1 IADD3 R23, PT, PT, R17, R8, RZ ;  /* 0x0000000811171210 */ /* 0x000fca0007ffe0ff */
[----:B------:R-:W4:Y:S01]  /*07c0*/  LDC.64 R14, c[0x0][0x388] ;  /* 0x0000e200ff0e7b82 */ /* 0x000f220000000a00 */
[----:B-1----:R-:W-:-:S04]  /*07d0*/  @P1 IMAD.WIDE.U32 R16, R17, 0x4, R10 ;  /* 0x0000000411101825 */ /* 0x002fc800078e000a */
[----:B------:R-:W-:Y:S02]  /*07e0*/  @P1 IMAD.WIDE.U32 R10, R23, 0x4, R10 ;  /* 0x00000004170a1825 */ /* 0x000fe400078e000a */
[----:B0-----:R-:W5:Y:S02]  /*07f0*/  @P1 LDG.E R17, desc[UR6][R16.64] ;  /* 0x0000000610111981 */ /* 0x001f64000c1e1900 */
[----:B--2---:R-:W-:Y:S01]  /*0800*/  @P1 IMAD.WIDE R18, R21, 0x4, R18 ;  /* 0x0000000415121825 */ /* 0x004fe200078e0212 */
[----:B------:R-:W-:Y:S01]  /*0810*/  @P2 IADD3 R21, PT, PT, R2, R9, RZ ;  /* 0x0000000902152210 */ /* 0x000fe20007ffe0ff */
[----:B------:R-:W2:Y:S02]  /*0820*/  @P1 LDG.E R10, desc[UR6][R10.64] ;  /* 0x000000060a0a1981 */ /* 0x000ea4000c1e1900 */
[----:B------:R-:W-:Y:S02]  /*0830*/  @P2 IMAD R9, R9, R8, R7 ;  /* 0x0000000809092224 */ /* 0x000fe400078e0207 */
[----:B------:R-:W5:Y:S01]  /*0840*/  @P1 LDG.E R23, desc[UR6][R18.64] ;  /* 0x0000000612171981 */ /* 0x000f62000c1e1900 */
[----:B---3--:R-:W-:-:S03]  /*0850*/  @P2 IMAD.WIDE R12, R21, 0x4, R12 ;  /* 0x00000004150c2825 */ /* 0x008fc600078e020c */
[----:B------:R-:W2:Y:S04]  /*0860*/  @P1 LDG.E R20, desc[UR6][R18.64+0x4] ;  /* 0x0000040612141981 */ /* 0x000ea8000c1e1900 */
[----:B------:R-:W3:Y:S01]  /*0870*/  @P2 LDG.E R13, desc[UR6][R12.64] ;  /* 0x000000060c0d2981 */ /* 0x000ee2000c1e1900 */
[----:B----4-:R-:W-:-:S06]  /*0880*/  @P2 IMAD.WIDE.U32 R14, R9, 0x4, R14 ;  /* 0x00000004090e2825 */ /* 0x010fcc00078e000e */
[----:B------:R-:W3:Y:S01]  /*0890*/  @P2 LDG.E R14, desc[UR6][R14.64] ;  /* 0x000000060e0e2981 */ /* 0x000ee2000c1e1900 */
[----:B-----5:R-:W-:-:S04]  /*08a0*/  @P1 FFMA R23, R23, R17, R28 ;  /* 0x0000001117171223 */ /* 0x020fc8000000001c */
[----:B--2---:R-:W-:-:S04]  /*08b0*/  @P1 FFMA R28, R20, R10, R23 ;  /* 0x0000000a141c1223 */ /* 0x004fc80000000017 */
[----:B---3--:R-:W-:-:S07]  /*08c0*/  @P2 FFMA R28, R13, R14, R28 ;  /* 0x0000000e0d1c2223 */ /* 0x008fce000000001c */
.L_x_4:
[----:B------:R-:W1:Y:S01]  /*08d0*/  LDC.64 R10, c[0x0][0x390] ;  /* 0x0000e400ff0a7b82 */ /* 0x000e620000000a00 */
[----:B------:R-:W-:-:S05]  /*08e0*/  IADD3 R9, PT, PT, R2, R7, RZ ;  /* 0x0000000702097210 */ /* 0x000fca0007ffe0ff */
[----:B-1----:R-:W-:-:S05]  /*08f0*/  IMAD.WIDE R10, R9, 0x4, R10 ;  /* 0x00000004090a7825 */ /* 0x002fca00078e020a */
[----:B0-----:R1:W-:Y:S02]  /*0900*/  STG.E desc[UR6][R10.64], R28 ;  /* 0x0000001c0a007986 */ /* 0x0013e4000c101906 */
.L_x_1:
[----:B0-----:R-:W-:Y:S05]  /*0910*/  BSYNC.RECONVERGENT B0 ;  /* 0x0000000000007941 */ /* 0x001fea0003800200 */
.L_x_0:
[----:B------:R-:W-:-:S04]  /*0920*/  IADD3 R7, PT, PT, R7, 0x1, RZ ;  /* 0x0000000107077810 */ /* 0x000fc80007ffe0ff */
[----:B------:R-:W-:-:S13]  /*0930*/  ISETP.NE.AND P1, PT, R7, R8, PT ;  /* 0x000000080700720c */ /* 0x000fda0003f25270 */
[----:B------:R-:W-:Y:S05]  /*0940*/  @P1 BRA `(.L_x_6) ;  /* 0xfffffff400f01947 */ /* 0x000fea000383ffff */
[----:B------:R-:W-:Y:S05]  /*0950*/  EXIT ;  /* 0x000000000000794d */ /* 0x000fea0003800000 */
.L_x_7:
[----:B------:R-:W-:-:S00]  /*0960*/  BRA `(.L_x_7) ;  /* 0xfffffffc00fc7947 */ /* 0x000fc0000383ffff */
[----:B------:R-:W-:-:S00]  /*0970*/  NOP ;  /* 0x0000000000007918 */ /* 0x000fc00000000000 */
        /* <DEDUP_REMOVED lines=8> */
.L_x_8:


//--------------------- .nv.shared.reserved.0     --------------------------
	.section	.nv.shared.reserved.0,"aw",@nobits
	.weak		__nv_reservedSMEM_offset_0_alias
	.size		__nv_reservedSMEM_offset_0_alias, 0, 64
	.other		__nv_reservedSMEM_offset_0_alias,@"STO_CUDA_RESERVED_SHARED STV_DEFAULT"
__nv_reservedSMEM_offset_0_alias:
	.zero		0
	.zero		64


//--------------------- .nv.constant0._Z15MatrixMulKernelPfS_S_i --------------------------
	.section	.nv.constant0._Z15MatrixMulKernelPfS_S_i,"a",@progbits
	.sectionflags	@""
	.align	4
.nv.constant0._Z15MatrixMulKernelPfS_S_i:
	.zero		924


//--------------------- SYMBOLS --------------------------

	.type		.nv.reservedSmem.offset0,@object
	.size		.nv.reservedSmem.offset0,0x4
